//
// Generated by NVIDIA NVVM Compiler
//
// Compiler Build ID: CL-36424714
// Cuda compilation tools, release 13.0, V13.0.88
// Based on NVVM 20.0.0
//

.version 9.0
.target sm_100
.address_size 64

	// .globl	_Z15count_occurencePcPjj
// _ZZ15count_occurencePcPjjE5cache has been demoted
// _ZZ4scanPjS_E5cache has been demoted

.visible .entry _Z15count_occurencePcPjj(
	.param .u64 .ptr .align 1 _Z15count_occurencePcPjj_param_0,
	.param .u64 .ptr .align 1 _Z15count_occurencePcPjj_param_1,
	.param .u32 _Z15count_occurencePcPjj_param_2
)
{
	.reg .pred 	%p<4>;
	.reg .b16 	%rs<2>;
	.reg .b32 	%r<16>;
	.reg .b64 	%rd<9>;
	// demoted variable
	.shared .align 4 .b8 _ZZ15count_occurencePcPjjE5cache[32];
	ld.param.u64 	%rd1, [_Z15count_occurencePcPjj_param_0];
	ld.param.u64 	%rd2, [_Z15count_occurencePcPjj_param_1];
	ld.param.u32 	%r4, [_Z15count_occurencePcPjj_param_2];
	mov.u32 	%r1, %tid.x;
	mov.u32 	%r5, %ctaid.x;
	mov.u32 	%r6, %ntid.x;
	mad.lo.s32 	%r2, %r5, %r6, %r1;
	setp.ge.u32 	%p1, %r2, %r4;
	@%p1 bra 	$L__BB0_5;
	setp.gt.u32 	%p2, %r1, 7;
	shl.b32 	%r7, %r1, 2;
	mov.u32 	%r8, _ZZ15count_occurencePcPjjE5cache;
	add.s32 	%r3, %r8, %r7;
	@%p2 bra 	$L__BB0_3;
	mov.b32 	%r9, 0;
	st.shared.u32 	[%r3], %r9;
$L__BB0_3:
	setp.gt.u32 	%p3, %r1, 7;
	bar.sync 	0;
	cvt.u64.u32 	%rd3, %r2;
	cvta.to.global.u64 	%rd4, %rd1;
	add.s64 	%rd5, %rd4, %rd3;
	ld.global.s8 	%rs1, [%rd5];
	mul.wide.s16 	%r10, %rs1, 4;
	add.s32 	%r12, %r8, %r10;
	atom.shared.add.u32 	%r13, [%r12], 1;
	bar.sync 	0;
	@%p3 bra 	$L__BB0_5;
	cvta.to.global.u64 	%rd6, %rd2;
	mul.wide.u32 	%rd7, %r1, 4;
	add.s64 	%rd8, %rd6, %rd7;
	ld.shared.u32 	%r14, [%r3];
	atom.global.add.u32 	%r15, [%rd8], %r14;
$L__BB0_5:
	ret;

}
	// .globl	_Z4scanPjS_
.visible .entry _Z4scanPjS_(
	.param .u64 .ptr .align 1 _Z4scanPjS__param_0,
	.param .u64 .ptr .align 1 _Z4scanPjS__param_1
)
{
	.reg .pred 	%p<6>;
	.reg .b32 	%r<18>;
	.reg .b64 	%rd<9>;
	// demoted variable
	.shared .align 4 .b8 _ZZ4scanPjS_E5cache[32];
	ld.param.u64 	%rd1, [_Z4scanPjS__param_0];
	ld.param.u64 	%rd2, [_Z4scanPjS__param_1];
	mov.u32 	%r1, %tid.x;
	setp.gt.u32 	%p1, %r1, 7;
	shl.b32 	%r3, %r1, 2;
	mov.u32 	%r4, _ZZ4scanPjS_E5cache;
	add.s32 	%r2, %r4, %r3;
	@%p1 bra 	$L__BB1_4;
	setp.ne.s32 	%p2, %r1, 0;
	@%p2 bra 	$L__BB1_3;
	mov.b32 	%r7, 0;
	st.shared.u32 	[_ZZ4scanPjS_E5cache], %r7;
	bra.uni 	$L__BB1_4;
$L__BB1_3:
	add.s32 	%r5, %r1, -1;
	cvta.to.global.u64 	%rd3, %rd1;
	mul.wide.u32 	%rd4, %r5, 4;
	add.s64 	%rd5, %rd3, %rd4;
	ld.global.u32 	%r6, [%rd5];
	st.shared.u32 	[%r2], %r6;
$L__BB1_4:
	bar.sync 	0;
	setp.gt.u32 	%p3, %r1, 6;
	@%p3 bra 	$L__BB1_6;
	ld.shared.u32 	%r8, [%r2];
	bar.sync 	0;
	ld.shared.u32 	%r9, [%r2+4];
	add.s32 	%r10, %r9, %r8;
	st.shared.u32 	[%r2+4], %r10;
	bar.sync 	0;
$L__BB1_6:
	setp.gt.u32 	%p4, %r1, 5;
	@%p4 bra 	$L__BB1_8;
	ld.shared.u32 	%r11, [%r2];
	bar.sync 	0;
	ld.shared.u32 	%r12, [%r2+8];
	add.s32 	%r13, %r12, %r11;
	st.shared.u32 	[%r2+8], %r13;
	bar.sync 	0;
$L__BB1_8:
	setp.gt.u32 	%p5, %r1, 3;
	@%p5 bra 	$L__BB1_10;
	ld.shared.u32 	%r14, [%r2];
	bar.sync 	0;
	ld.shared.u32 	%r15, [%r2+16];
	add.s32 	%r16, %r15, %r14;
	st.shared.u32 	[%r2+16], %r16;
	bar.sync 	0;
$L__BB1_10:
	cvta.to.global.u64 	%rd6, %rd2;
	ld.shared.u32 	%r17, [%r2];
	mul.wide.u32 	%rd7, %r1, 4;
	add.s64 	%rd8, %rd6, %rd7;
	st.global.u32 	[%rd8], %r17;
	ret;

}


// ===== COMPILED SASS (sm_100) =====

	.target	sm_100

	.elftype	@"ET_EXEC"


//--------------------- .note.nv.tkinfo           --------------------------
	.section	.note.nv.tkinfo,"",@"SHT_NOTE"
	.sectionflags	@"SHF_NOTE_NV_TKINFO"
	.tkinfo
        /*0018*/ 	.word	0x00000002
        /*0030*/ 	.string	""
        /*0030*/ 	.string	"ptxas"
        /*0030*/ 	.string	"Cuda compilation tools, release 13.0, V13.0.88"
        /*0030*/ 	.string	"Build cuda_13.0.r13.0/compiler.36424714_0"
        /*0030*/ 	.string	"-arch sm_100 -m 64 "



//--------------------- .note.nv.cuinfo           --------------------------
	.section	.note.nv.cuinfo,"",@"SHT_NOTE"
	.sectionflags	@"SHF_NOTE_NV_CUINFO"
        /*0018*/ 	.short	0x0002
        /*001a*/ 	.short	0x0064
        /*001c*/ 	.short	0x0082
	.zero		2


//--------------------- .nv.info                  --------------------------
	.section	.nv.info,"",@"SHT_CUDA_INFO"
	.align	4


	//----- nvinfo : EIATTR_REGCOUNT
	.align		4
        /*0000*/ 	.byte	0x04, 0x2f
        /*0002*/ 	.short	(.L_1 - .L_0)
	.align		4
.L_0:
        /*0004*/ 	.word	index@(_Z15count_occurencePcPjj)
        /*0008*/ 	.word	0x0000000a


	//----- nvinfo : EIATTR_FRAME_SIZE
	.align		4
.L_1:
        /*000c*/ 	.byte	0x04, 0x11
        /*000e*/ 	.short	(.L_3 - .L_2)
	.align		4
.L_2:
        /*0010*/ 	.word	index@(_Z15count_occurencePcPjj)
        /*0014*/ 	.word	0x00000000


	//----- nvinfo : EIATTR_REGCOUNT
	.align		4
.L_3:
        /*0018*/ 	.byte	0x04, 0x2f
        /*001a*/ 	.short	(.L_5 - .L_4)
	.align		4
.L_4:
        /*001c*/ 	.word	index@(_Z4scanPjS_)
        /*0020*/ 	.word	0x0000000e


	//----- nvinfo : EIATTR_FRAME_SIZE
	.align		4
.L_5:
        /*0024*/ 	.byte	0x04, 0x11
        /*0026*/ 	.short	(.L_7 - .L_6)
	.align		4
.L_6:
        /*0028*/ 	.word	index@(_Z4scanPjS_)
        /*002c*/ 	.word	0x00000000


	//----- nvinfo : EIATTR_MIN_STACK_SIZE
	.align		4
.L_7:
        /*0030*/ 	.byte	0x04, 0x12
        /*0032*/ 	.short	(.L_9 - .L_8)
	.align		4
.L_8:
        /*0034*/ 	.word	index@(_Z4scanPjS_)
        /*0038*/ 	.word	0x00000000


	//----- nvinfo : EIATTR_MIN_STACK_SIZE
	.align		4
.L_9:
        /*003c*/ 	.byte	0x04, 0x12
        /*003e*/ 	.short	(.L_11 - .L_10)
	.align		4
.L_10:
        /*0040*/ 	.word	index@(_Z15count_occurencePcPjj)
        /*0044*/ 	.word	0x00000000
.L_11:


//--------------------- .nv.compat                --------------------------
	.section	.nv.compat,"",@"SHT_CUDA_COMPAT_INFO"
	.align	4
        /*0000*/ 	.byte	0x02, 0x09, 0x00, 0x00, 0x02, 0x02, 0x01, 0x00, 0x02, 0x05, 0x05, 0x00, 0x03, 0x07, 0x01, 0x01
        /*0010*/ 	.byte	0x02, 0x03, 0x00, 0x00, 0x02, 0x06, 0x01, 0x00, 0x04, 0x0b, 0x08, 0x00, 0x09, 0x00, 0x00, 0x00
        /*0020*/ 	.byte	0x00, 0x00, 0x00, 0x00


//--------------------- .nv.info._Z4scanPjS_      --------------------------
	.section	.nv.info._Z4scanPjS_,"",@"SHT_CUDA_INFO"
	.sectionflags	@""
	.align	4


	//----- nvinfo : EIATTR_CUDA_API_VERSION
	.align		4
        /*0000*/ 	.byte	0x04, 0x37
        /*0002*/ 	.short	(.L_13 - .L_12)
.L_12:
        /*0004*/ 	.word	0x00000082


	//----- nvinfo : EIATTR_KPARAM_INFO
	.align		4
.L_13:
        /*0008*/ 	.byte	0x04, 0x17
        /*000a*/ 	.short	(.L_15 - .L_14)
.L_14:
        /*000c*/ 	.word	0x00000000
        /*0010*/ 	.short	0x0001
        /*0012*/ 	.short	0x0008
        /*0014*/ 	.byte	0x00, 0xf5, 0x21, 0x00


	//----- nvinfo : EIATTR_KPARAM_INFO
	.align		4
.L_15:
        /*0018*/ 	.byte	0x04, 0x17
        /*001a*/ 	.short	(.L_17 - .L_16)
.L_16:
        /*001c*/ 	.word	0x00000000
        /*0020*/ 	.short	0x0000
        /*0022*/ 	.short	0x0000
        /*0024*/ 	.byte	0x00, 0xf5, 0x21, 0x00


	//----- nvinfo : EIATTR_SPARSE_MMA_MASK
	.align		4
.L_17:
        /*0028*/ 	.byte	0x03, 0x50
        /*002a*/ 	.short	0x0000


	//----- nvinfo : EIATTR_MAXREG_COUNT
	.align		4
        /*002c*/ 	.byte	0x03, 0x1b
        /*002e*/ 	.short	0x00ff


	//----- nvinfo : EIATTR_NUM_BARRIERS
	.align		4
        /*0030*/ 	.byte	0x02, 0x4c
        /*0032*/ 	.byte	0x01
	.zero		1


	//----- nvinfo : EIATTR_MERCURY_ISA_VERSION
	.align		4
        /*0034*/ 	.byte	0x03, 0x5f
        /*0036*/ 	.short	0x0101


	//----- nvinfo : EIATTR_VRC_CTA_INIT_COUNT
	.align		4
        /*0038*/ 	.byte	0x02, 0x4a
	.zero		1
	.zero		1


	//----- nvinfo : EIATTR_EXIT_INSTR_OFFSETS
	.align		4
        /*003c*/ 	.byte	0x04, 0x1c
        /*003e*/ 	.short	(.L_19 - .L_18)


	//   ....[0]....
.L_18:
        /*0040*/ 	.word	0x000002d0


	//----- nvinfo : EIATTR_CRS_STACK_SIZE
	.align		4
.L_19:
        /*0044*/ 	.byte	0x04, 0x1e
        /*0046*/ 	.short	(.L_21 - .L_20)
.L_20:
        /*0048*/ 	.word	0x00000000


	//----- nvinfo : EIATTR_CBANK_PARAM_SIZE
	.align		4
.L_21:
        /*004c*/ 	.byte	0x03, 0x19
        /*004e*/ 	.short	0x0010


	//----- nvinfo : EIATTR_PARAM_CBANK
	.align		4
        /*0050*/ 	.byte	0x04, 0x0a
        /*0052*/ 	.short	(.L_23 - .L_22)
	.align		4
.L_22:
        /*0054*/ 	.word	index@(.nv.constant0._Z4scanPjS_)
        /*0058*/ 	.short	0x0380
        /*005a*/ 	.short	0x0010


	//----- nvinfo : EIATTR_SW_WAR
	.align		4
.L_23:
        /*005c*/ 	.byte	0x04, 0x36
        /*005e*/ 	.short	(.L_25 - .L_24)
.L_24:
        /*0060*/ 	.word	0x00000008
.L_25:


//--------------------- .nv.info._Z15count_occurencePcPjj --------------------------
	.section	.nv.info._Z15count_occurencePcPjj,"",@"SHT_CUDA_INFO"
	.sectionflags	@""
	.align	4


	//----- nvinfo : EIATTR_CUDA_API_VERSION
	.align		4
        /*0000*/ 	.byte	0x04, 0x37
        /*0002*/ 	.short	(.L_27 - .L_26)
.L_26:
        /*0004*/ 	.word	0x00000082


	//----- nvinfo : EIATTR_KPARAM_INFO
	.align		4
.L_27:
        /*0008*/ 	.byte	0x04, 0x17
        /*000a*/ 	.short	(.L_29 - .L_28)
.L_28:
        /*000c*/ 	.word	0x00000000
        /*0010*/ 	.short	0x0002
        /*0012*/ 	.short	0x0010
        /*0014*/ 	.byte	0x00, 0xf0, 0x11, 0x00


	//----- nvinfo : EIATTR_KPARAM_INFO
	.align		4
.L_29:
        /*0018*/ 	.byte	0x04, 0x17
        /*001a*/ 	.short	(.L_31 - .L_30)
.L_30:
        /*001c*/ 	.word	0x00000000
        /*0020*/ 	.short	0x0001
        /*0022*/ 	.short	0x0008
        /*0024*/ 	.byte	0x00, 0xf5, 0x21, 0x00


	//----- nvinfo : EIATTR_KPARAM_INFO
	.align		4
.L_31:
        /*0028*/ 	.byte	0x04, 0x17
        /*002a*/ 	.short	(.L_33 - .L_32)
.L_32:
        /*002c*/ 	.word	0x00000000
        /*0030*/ 	.short	0x0000
        /*0032*/ 	.short	0x0000
        /*0034*/ 	.byte	0x00, 0xf5, 0x21, 0x00


	//----- nvinfo : EIATTR_SPARSE_MMA_MASK
	.align		4
.L_33:
        /*0038*/ 	.byte	0x03, 0x50
        /*003a*/ 	.short	0x0000


	//----- nvinfo : EIATTR_MAXREG_COUNT
	.align		4
        /*003c*/ 	.byte	0x03, 0x1b
        /*003e*/ 	.short	0x00ff


	//----- nvinfo : EIATTR_NUM_BARRIERS
	.align		4
        /*0040*/ 	.byte	0x02, 0x4c
        /*0042*/ 	.byte	0x01
	.zero		1


	//----- nvinfo : EIATTR_MERCURY_ISA_VERSION
	.align		4
        /*0044*/ 	.byte	0x03, 0x5f
        /*0046*/ 	.short	0x0101


	//----- nvinfo : EIATTR_VRC_CTA_INIT_COUNT
	.align		4
        /*0048*/ 	.byte	0x02, 0x4a
	.zero		1
	.zero		1


	//----- nvinfo : EIATTR_EXIT_INSTR_OFFSETS
	.align		4
        /*004c*/ 	.byte	0x04, 0x1c
        /*004e*/ 	.short	(.L_35 - .L_34)


	//   ....[0]....
.L_34:
        /*0050*/ 	.word	0x00000070


	//   ....[1]....
        /*0054*/ 	.word	0x00000170


	//   ....[2]....
        /*0058*/ 	.word	0x000001c0


	//----- nvinfo : EIATTR_CBANK_PARAM_SIZE
	.align		4
.L_35:
        /*005c*/ 	.byte	0x03, 0x19
        /*005e*/ 	.short	0x0014


	//----- nvinfo : EIATTR_PARAM_CBANK
	.align		4
        /*0060*/ 	.byte	0x04, 0x0a
        /*0062*/ 	.short	(.L_37 - .L_36)
	.align		4
.L_36:
        /*0064*/ 	.word	index@(.nv.constant0._Z15count_occurencePcPjj)
        /*0068*/ 	.short	0x0380
        /*006a*/ 	.short	0x0014


	//----- nvinfo : EIATTR_SW_WAR
	.align		4
.L_37:
        /*006c*/ 	.byte	0x04, 0x36
        /*006e*/ 	.short	(.L_39 - .L_38)
.L_38:
        /*0070*/ 	.word	0x00000008
.L_39:


//--------------------- .nv.callgraph             --------------------------
	.section	.nv.callgraph,"",@"SHT_CUDA_CALLGRAPH"
	.align	4
	.sectionentsize	8
	.align		4
        /*0000*/ 	.word	0x00000000
	.align		4
        /*0004*/ 	.word	0xffffffff
	.align		4
        /*0008*/ 	.word	0x00000000
	.align		4
        /*000c*/ 	.word	0xfffffffe
	.align		4
        /*0010*/ 	.word	0x00000000
	.align		4
        /*0014*/ 	.word	0xfffffffd
	.align		4
        /*0018*/ 	.word	0x00000000
	.align		4
        /*001c*/ 	.word	0xfffffffc


//--------------------- .text._Z4scanPjS_         --------------------------
	.section	.text._Z4scanPjS_,"ax",@progbits
	.align	128
        .global         _Z4scanPjS_
        .type           _Z4scanPjS_,@function
        .size           _Z4scanPjS_,(.L_x_4 - _Z4scanPjS_)
        .other          _Z4scanPjS_,@"STO_CUDA_ENTRY STV_DEFAULT"
_Z4scanPjS_:
.text._Z4scanPjS_:
[----:B------:R-:W-:Y:S01]  /*0000*/  LDC R1, c[0x0][0x37c] ;  /* 0x0000df00ff017b82 */ /* 0x000fe20000000800 */
[----:B------:R-:W0:Y:S07]  /*0010*/  S2R R11, SR_TID.X ;  /* 0x00000000000b7919 */ /* 0x000e2e0000002100 */
[----:B------:R-:W1:Y:S01]  /*0020*/  S2UR UR5, SR_CgaCtaId ;  /* 0x00000000000579c3 */ /* 0x000e620000008800 */
[----:B------:R-:W-:Y:S01]  /*0030*/  UMOV UR4, 0x400 ;  /* 0x0000040000047882 */ /* 0x000fe20000000000 */
[----:B------:R-:W2:Y:S01]  /*0040*/  LDCU.64 UR6, c[0x0][0x358] ;  /* 0x00006b00ff0677ac */ /* 0x000ea20008000a00 */
[----:B------:R-:W-:Y:S01]  /*0050*/  BSSY.RECONVERGENT B0, `(.L_x_0) ;  /* 0x000000d000007945 */ /* 0x000fe20003800200 */
[----:B-1----:R-:W-:Y:S01]  /*0060*/  ULEA UR4, UR5, UR4, 0x18 ;  /* 0x0000000405047291 */ /* 0x002fe2000f8ec0ff */
[----:B0-----:R-:W-:-:S05]  /*0070*/  ISETP.GT.U32.AND P0, PT, R11, 0x7, PT ;  /* 0x000000070b00780c */ /* 0x001fca0003f04070 */
[----:B------:R-:W-:-:S08]  /*0080*/  LEA R0, R11, UR4, 0x2 ;  /* 0x000000040b007c11 */ /* 0x000fd0000f8e10ff */
[----:B--2---:R-:W-:Y:S05]  /*0090*/  @P0 BRA `(.L_x_1) ;  /* 0x0000000000200947 */ /* 0x004fea0003800000 */
[----:B------:R-:W-:-:S13]  /*00a0*/  ISETP.NE.AND P0, PT, R11, RZ, PT ;  /* 0x000000ff0b00720c */ /* 0x000fda0003f05270 */
[----:B------:R-:W-:Y:S01]  /*00b0*/  @!P0 STS [UR4], RZ ;  /* 0x000000ffff008988 */ /* 0x000fe20008000804 */
[----:B------:R-:W-:Y:S05]  /*00c0*/  @!P0 BRA `(.L_x_1) ;  /* 0x0000000000148947 */ /* 0x000fea0003800000 */
[----:B------:R-:W0:Y:S01]  /*00d0*/  LDC.64 R2, c[0x0][0x380] ;  /* 0x0000e000ff027b82 */ /* 0x000e220000000a00 */
[----:B------:R-:W-:-:S04]  /*00e0*/  VIADD R5, R11, 0xffffffff ;  /* 0xffffffff0b057836 */ /* 0x000fc80000000000 */
[----:B0-----:R-:W-:-:S06]  /*00f0*/  IMAD.WIDE.U32 R2, R5, 0x4, R2 ;  /* 0x0000000405027825 */ /* 0x001fcc00078e0002 */
[----:B------:R-:W2:Y:S04]  /*0100*/  LDG.E R3, desc[UR6][R2.64] ;  /* 0x0000000602037981 */ /* 0x000ea8000c1e1900 */
[----:B--2---:R0:W-:Y:S02]  /*0110*/  STS [R0], R3 ;  /* 0x0000000300007388 */ /* 0x0041e40000000800 */
.L_x_1:
[----:B------:R-:W-:Y:S05]  /*0120*/  BSYNC.RECONVERGENT B0 ;  /* 0x0000000000007941 */ /* 0x000fea0003800200 */
.L_x_0:
[----:B------:R-:W-:Y:S01]  /*0130*/  BAR.SYNC.DEFER_BLOCKING 0x0 ;  /* 0x0000000000007b1d */ /* 0x000fe20000010000 */
[----:B------:R-:W-:-:S13]  /*0140*/  ISETP.GT.U32.AND P0, PT, R11, 0x6, PT ;  /* 0x000000060b00780c */ /* 0x000fda0003f04070 */
[----:B------:R-:W-:Y:S01]  /*0150*/  @!P0 LDS R2, [R0] ;  /* 0x0000000000028984 */ /* 0x000fe20000000800 */
[----:B------:R-:W-:Y:S06]  /*0160*/  @!P0 BAR.SYNC.DEFER_BLOCKING 0x0 ;  /* 0x0000000000008b1d */ /* 0x000fec0000010000 */
[----:B0-----:R-:W0:Y:S02]  /*0170*/  @!P0 LDS R3, [R0+0x4] ;  /* 0x0000040000038984 */ /* 0x001e240000000800 */
[----:B0-----:R-:W-:-:S05]  /*0180*/  @!P0 IMAD.IADD R3, R2, 0x1, R3 ;  /* 0x0000000102038824 */ /* 0x001fca00078e0203 */
[----:B------:R-:W-:Y:S01]  /*0190*/  @!P0 STS [R0+0x4], R3 ;  /* 0x0000040300008388 */ /* 0x000fe20000000800 */
[----:B------:R-:W-:Y:S01]  /*01a0*/  @!P0 BAR.SYNC.DEFER_BLOCKING 0x0 ;  /* 0x0000000000008b1d */ /* 0x000fe20000010000 */
[----:B------:R-:W-:-:S13]  /*01b0*/  ISETP.GT.U32.AND P0, PT, R11, 0x5, PT ;  /* 0x000000050b00780c */ /* 0x000fda0003f04070 */
[----:B------:R-:W-:Y:S01]  /*01c0*/  @!P0 LDS R2, [R0] ;  /* 0x0000000000028984 */ /* 0x000fe20000000800 */
[----:B------:R-:W-:Y:S06]  /*01d0*/  @!P0 BAR.SYNC.DEFER_BLOCKING 0x0 ;  /* 0x0000000000008b1d */ /* 0x000fec0000010000 */
[----:B------:R-:W0:Y:S02]  /*01e0*/  @!P0 LDS R5, [R0+0x8] ;  /* 0x0000080000058984 */ /* 0x000e240000000800 */
[----:B0-----:R-:W-:-:S05]  /*01f0*/  @!P0 IMAD.IADD R5, R2, 0x1, R5 ;  /* 0x0000000102058824 */ /* 0x001fca00078e0205 */
[----:B------:R-:W-:Y:S01]  /*0200*/  @!P0 STS [R0+0x8], R5 ;  /* 0x0000080500008388 */ /* 0x000fe20000000800 */
[----:B------:R-:W-:Y:S01]  /*0210*/  @!P0 BAR.SYNC.DEFER_BLOCKING 0x0 ;  /* 0x0000000000008b1d */ /* 0x000fe20000010000 */
[----:B------:R-:W-:-:S13]  /*0220*/  ISETP.GT.U32.AND P0, PT, R11, 0x3, PT ;  /* 0x000000030b00780c */ /* 0x000fda0003f04070 */
[----:B------:R-:W-:Y:S01]  /*0230*/  @!P0 LDS R2, [R0] ;  /* 0x0000000000028984 */ /* 0x000fe20000000800 */
[----:B------:R-:W-:Y:S06]  /*0240*/  @!P0 BAR.SYNC.DEFER_BLOCKING 0x0 ;  /* 0x0000000000008b1d */ /* 0x000fec0000010000 */
[----:B------:R-:W0:Y:S02]  /*0250*/  @!P0 LDS R3, [R0+0x10] ;  /* 0x0000100000038984 */ /* 0x000e240000000800 */
[----:B0-----:R-:W-:Y:S02]  /*0260*/  @!P0 IMAD.IADD R7, R2, 0x1, R3 ;  /* 0x0000000102078824 */ /* 0x001fe400078e0203 */
[----:B------:R-:W0:Y:S03]  /*0270*/  LDC.64 R2, c[0x0][0x388] ;  /* 0x0000e200ff027b82 */ /* 0x000e260000000a00 */
[----:B------:R-:W-:Y:S05]  /*0280*/  @!P0 STS [R0+0x10], R7 ;  /* 0x0000100700008388 */ /* 0x000fea0000000800 */
[----:B------:R-:W-:Y:S01]  /*0290*/  @!P0 BAR.SYNC.DEFER_BLOCKING 0x0 ;  /* 0x0000000000008b1d */ /* 0x000fe20000010000 */
[----:B0-----:R-:W-:-:S05]  /*02a0*/  IMAD.WIDE.U32 R2, R11, 0x4, R2 ;  /* 0x000000040b027825 */ /* 0x001fca00078e0002 */
[----:B------:R-:W0:Y:S04]  /*02b0*/  LDS R9, [R0] ;  /* 0x0000000000097984 */ /* 0x000e280000000800 */
[----:B0-----:R-:W-:Y:S01]  /*02c0*/  STG.E desc[UR6][R2.64], R9 ;  /* 0x0000000902007986 */ /* 0x001fe2000c101906 */
[----:B------:R-:W-:Y:S05]  /*02d0*/  EXIT ;  /* 0x000000000000794d */ /* 0x000fea0003800000 */
.L_x_2:
[----:B------:R-:W-:-:S00]  /*02e0*/  BRA `(.L_x_2) ;  /* 0xfffffffc00fc7947 */ /* 0x000fc0000383ffff */
[----:B------:R-:W-:-:S00]  /*02f0*/  NOP ;  /* 0x0000000000007918 */ /* 0x000fc00000000000 */
        /* <DEDUP_REMOVED lines=8> */
.L_x_4:


//--------------------- .text._Z15count_occurencePcPjj --------------------------
	.section	.text._Z15count_occurencePcPjj,"ax",@progbits
	.align	128
        .global         _Z15count_occurencePcPjj
        .type           _Z15count_occurencePcPjj,@function
        .size           _Z15count_occurencePcPjj,(.L_x_5 - _Z15count_occurencePcPjj)
        .other          _Z15count_occurencePcPjj,@"STO_CUDA_ENTRY STV_DEFAULT"
_Z15count_occurencePcPjj:
.text._Z15count_occurencePcPjj:
[----:B------:R-:W-:Y:S01]  /*0000*/  LDC R1, c[0x0][0x37c] ;  /* 0x0000df00ff017b82 */ /* 0x000fe20000000800 */
[----:B------:R-:W0:Y:S07]  /*0010*/  S2R R7, SR_TID.X ;  /* 0x0000000000077919 */ /* 0x000e2e0000002100 */
[----:B------:R-:W0:Y:S01]  /*0020*/  S2UR UR4, SR_CTAID.X ;  /* 0x00000000000479c3 */ /* 0x000e220000002500 */
[----:B------:R-:W1:Y:S07]  /*0030*/  LDCU UR5, c[0x0][0x390] ;  /* 0x00007200ff0577ac */ /* 0x000e6e0008000800 */
[----:B------:R-:W0:Y:S02]  /*0040*/  LDC R2, c[0x0][0x360] ;  /* 0x0000d800ff027b82 */ /* 0x000e240000000800 */
[----:B0-----:R-:W-:-:S05]  /*0050*/  IMAD R2, R2, UR4, R7 ;  /* 0x0000000402027c24 */ /* 0x001fca000f8e0207 */
[----:B-1----:R-:W-:-:S13]  /*0060*/  ISETP.GE.U32.AND P0, PT, R2, UR5, PT ;  /* 0x0000000502007c0c */ /* 0x002fda000bf06070 */
[----:B------:R-:W-:Y:S05]  /*0070*/  @P0 EXIT ;  /* 0x000000000000094d */ /* 0x000fea0003800000 */
[----:B------:R-:W0:Y:S01]  /*0080*/  S2UR UR5, SR_CgaCtaId ;  /* 0x00000000000579c3 */ /* 0x000e220000008800 */
[----:B------:R-:W-:Y:S01]  /*0090*/  ISETP.GT.U32.AND P0, PT, R7, 0x7, PT ;  /* 0x000000070700780c */ /* 0x000fe20003f04070 */
[----:B------:R-:W-:Y:S01]  /*00a0*/  UMOV UR4, 0x400 ;  /* 0x0000040000047882 */ /* 0x000fe20000000000 */
[----:B------:R-:W1:Y:S01]  /*00b0*/  LDCU.64 UR8, c[0x0][0x380] ;  /* 0x00007000ff0877ac */ /* 0x000e620008000a00 */
[----:B------:R-:W2:Y:S01]  /*00c0*/  LDCU.64 UR6, c[0x0][0x358] ;  /* 0x00006b00ff0677ac */ /* 0x000ea20008000a00 */
[----:B-1----:R-:W-:Y:S01]  /*00d0*/  IADD3 R2, P1, PT, R2, UR8, RZ ;  /* 0x0000000802027c10 */ /* 0x002fe2000ff3e0ff */
[----:B0-----:R-:W-:-:S04]  /*00e0*/  ULEA UR4, UR5, UR4, 0x18 ;  /* 0x0000000405047291 */ /* 0x001fc8000f8ec0ff */
[----:B------:R-:W-:Y:S02]  /*00f0*/  IMAD.X R3, RZ, RZ, UR9, P1 ;  /* 0x00000009ff037e24 */ /* 0x000fe400088e06ff */
[----:B------:R-:W-:-:S05]  /*0100*/  LEA R0, R7, UR4, 0x2 ;  /* 0x0000000407007c11 */ /* 0x000fca000f8e10ff */
[----:B------:R0:W-:Y:S01]  /*0110*/  @!P0 STS [R0], RZ ;  /* 0x000000ff00008388 */ /* 0x0001e20000000800 */
[----:B------:R-:W-:Y:S06]  /*0120*/  BAR.SYNC.DEFER_BLOCKING 0x0 ;  /* 0x0000000000007b1d */ /* 0x000fec0000010000 */
[----:B--2---:R-:W2:Y:S02]  /*0130*/  LDG.E.S8 R2, desc[UR6][R2.64] ;  /* 0x0000000602027981 */ /* 0x004ea4000c1e1300 */
[----:B--2---:R-:W-:-:S05]  /*0140*/  LEA R4, R2, UR4, 0x2 ;  /* 0x0000000402047c11 */ /* 0x004fca000f8e10ff */
[----:B------:R0:W-:Y:S01]  /*0150*/  ATOMS.POPC.INC.32 RZ, [R4+URZ] ;  /* 0x0000000004ff7f8c */ /* 0x0001e2000d8000ff */
[----:B------:R-:W-:Y:S06]  /*0160*/  BAR.SYNC.DEFER_BLOCKING 0x0 ;  /* 0x0000000000007b1d */ /* 0x000fec0000010000 */
[----:B------:R-:W-:Y:S05]  /*0170*/  @P0 EXIT ;  /* 0x000000000000094d */ /* 0x000fea0003800000 */
[----:B------:R-:W1:Y:S01]  /*0180*/  LDS R5, [R0] ;  /* 0x0000000000057984 */ /* 0x000e620000000800 */
[----:B------:R-:W2:Y:S02]  /*0190*/  LDC.64 R2, c[0x0][0x388] ;  /* 0x0000e200ff027b82 */ /* 0x000ea40000000a00 */
[----:B--2---:R-:W-:-:S05]  /*01a0*/  IMAD.WIDE.U32 R2, R7, 0x4, R2 ;  /* 0x0000000407027825 */ /* 0x004fca00078e0002 */
[----:B-1----:R-:W-:Y:S01]  /*01b0*/  REDG.E.ADD.STRONG.GPU desc[UR6][R2.64], R5 ;  /* 0x000000050200798e */ /* 0x002fe2000c12e106 */
[----:B------:R-:W-:Y:S05]  /*01c0*/  EXIT ;  /* 0x000000000000794d */ /* 0x000fea0003800000 */
.L_x_3:
        /* <DEDUP_REMOVED lines=11> */
.L_x_5:


//--------------------- .nv.shared._Z4scanPjS_    --------------------------
	.section	.nv.shared._Z4scanPjS_,"aw",@nobits
	.sectionflags	@""
	.align	4
.nv.shared._Z4scanPjS_:
	.zero		1056


//--------------------- .nv.shared.reserved.0     --------------------------
	.section	.nv.shared.reserved.0,"aw",@nobits
	.weak		__nv_reservedSMEM_offset_0_alias
	.size		__nv_reservedSMEM_offset_0_alias, 0, 64
	.other		__nv_reservedSMEM_offset_0_alias,@"STO_CUDA_RESERVED_SHARED STV_DEFAULT"
__nv_reservedSMEM_offset_0_alias:
	.zero		0
	.zero		64


//--------------------- .nv.shared._Z15count_occurencePcPjj --------------------------
	.section	.nv.shared._Z15count_occurencePcPjj,"aw",@nobits
	.sectionflags	@""
	.align	4
.nv.shared._Z15count_occurencePcPjj:
	.zero		1056


//--------------------- .nv.constant0._Z4scanPjS_ --------------------------
	.section	.nv.constant0._Z4scanPjS_,"a",@progbits
	.sectionflags	@""
	.align	4
.nv.constant0._Z4scanPjS_:
	.zero		912


//--------------------- .nv.constant0._Z15count_occurencePcPjj --------------------------
	.section	.nv.constant0._Z15count_occurencePcPjj,"a",@progbits
	.sectionflags	@""
	.align	4
.nv.constant0._Z15count_occurencePcPjj:
	.zero		916


//--------------------- SYMBOLS --------------------------

	.type		.nv.reservedSmem.offset0,@object
	.size		.nv.reservedSmem.offset0,0x4
	.type		.nv.reservedSmem.cap,@object
	.size		.nv.reservedSmem.cap,0x4
